//
// Generated by NVIDIA NVVM Compiler
//
// Compiler Build ID: CL-36424714
// Cuda compilation tools, release 13.0, V13.0.88
// Based on NVVM 20.0.0
//

.version 9.0
.target sm_100
.address_size 64

	// .globl	_Z15HuberLossKernelPKfS0_Pfm

.visible .entry _Z15HuberLossKernelPKfS0_Pfm(
	.param .u64 .ptr .align 1 _Z15HuberLossKernelPKfS0_Pfm_param_0,
	.param .u64 .ptr .align 1 _Z15HuberLossKernelPKfS0_Pfm_param_1,
	.param .u64 .ptr .align 1 _Z15HuberLossKernelPKfS0_Pfm_param_2,
	.param .u64 _Z15HuberLossKernelPKfS0_Pfm_param_3
)
{
	.reg .pred 	%p<3>;
	.reg .b32 	%r<5>;
	.reg .b32 	%f<9>;
	.reg .b64 	%rd<14>;
	.reg .b64 	%fd<4>;

	ld.param.u64 	%rd2, [_Z15HuberLossKernelPKfS0_Pfm_param_0];
	ld.param.u64 	%rd3, [_Z15HuberLossKernelPKfS0_Pfm_param_1];
	ld.param.u64 	%rd4, [_Z15HuberLossKernelPKfS0_Pfm_param_2];
	ld.param.u64 	%rd5, [_Z15HuberLossKernelPKfS0_Pfm_param_3];
	mov.u32 	%r1, %ctaid.x;
	mov.u32 	%r2, %ntid.x;
	mov.u32 	%r3, %tid.x;
	mad.lo.s32 	%r4, %r1, %r2, %r3;
	cvt.s64.s32 	%rd1, %r4;
	setp.le.u64 	%p1, %rd5, %rd1;
	@%p1 bra 	$L__BB0_5;
	cvta.to.global.u64 	%rd6, %rd2;
	cvta.to.global.u64 	%rd7, %rd3;
	shl.b64 	%rd8, %rd1, 2;
	add.s64 	%rd9, %rd6, %rd8;
	ld.global.f32 	%f5, [%rd9];
	add.s64 	%rd10, %rd7, %rd8;
	ld.global.f32 	%f6, [%rd10];
	sub.f32 	%f7, %f5, %f6;
	abs.f32 	%f1, %f7;
	setp.geu.f32 	%p2, %f1, 0f3F800000;
	@%p2 bra 	$L__BB0_3;
	cvt.f64.f32 	%fd1, %f1;
	mul.f64 	%fd2, %fd1, 0d3FE0000000000000;
	mul.f64 	%fd3, %fd2, %fd1;
	cvt.rn.f32.f64 	%f8, %fd3;
	bra.uni 	$L__BB0_4;
$L__BB0_3:
	add.f32 	%f8, %f1, 0fBF000000;
$L__BB0_4:
	cvta.to.global.u64 	%rd11, %rd4;
	add.s64 	%rd13, %rd11, %rd8;
	st.global.f32 	[%rd13], %f8;
$L__BB0_5:
	ret;

}


// ===== COMPILED SASS (sm_100) =====

	.target	sm_100

	.elftype	@"ET_EXEC"


//--------------------- .note.nv.tkinfo           --------------------------
	.section	.note.nv.tkinfo,"",@"SHT_NOTE"
	.sectionflags	@"SHF_NOTE_NV_TKINFO"
	.tkinfo
        /*0018*/ 	.word	0x00000002
        /*0030*/ 	.string	""
        /*0030*/ 	.string	"ptxas"
        /*0030*/ 	.string	"Cuda compilation tools, release 13.0, V13.0.88"
        /*0030*/ 	.string	"Build cuda_13.0.r13.0/compiler.36424714_0"
        /*0030*/ 	.string	"-arch sm_100 -m 64 "



//--------------------- .note.nv.cuinfo           --------------------------
	.section	.note.nv.cuinfo,"",@"SHT_NOTE"
	.sectionflags	@"SHF_NOTE_NV_CUINFO"
        /*0018*/ 	.short	0x0002
        /*001a*/ 	.short	0x0064
        /*001c*/ 	.short	0x0082
	.zero		2


//--------------------- .nv.info                  --------------------------
	.section	.nv.info,"",@"SHT_CUDA_INFO"
	.align	4


	//----- nvinfo : EIATTR_REGCOUNT
	.align		4
        /*0000*/ 	.byte	0x04, 0x2f
        /*0002*/ 	.short	(.L_1 - .L_0)
	.align		4
.L_0:
        /*0004*/ 	.word	index@(_Z15HuberLossKernelPKfS0_Pfm)
        /*0008*/ 	.word	0x0000000f


	//----- nvinfo : EIATTR_FRAME_SIZE
	.align		4
.L_1:
        /*000c*/ 	.byte	0x04, 0x11
        /*000e*/ 	.short	(.L_3 - .L_2)
	.align		4
.L_2:
        /*0010*/ 	.word	index@(_Z15HuberLossKernelPKfS0_Pfm)
        /*0014*/ 	.word	0x00000000


	//----- nvinfo : EIATTR_MIN_STACK_SIZE
	.align		4
.L_3:
        /*0018*/ 	.byte	0x04, 0x12
        /*001a*/ 	.short	(.L_5 - .L_4)
	.align		4
.L_4:
        /*001c*/ 	.word	index@(_Z15HuberLossKernelPKfS0_Pfm)
        /*0020*/ 	.word	0x00000000
.L_5:


//--------------------- .nv.compat                --------------------------
	.section	.nv.compat,"",@"SHT_CUDA_COMPAT_INFO"
	.align	4
        /*0000*/ 	.byte	0x02, 0x09, 0x00, 0x00, 0x02, 0x02, 0x01, 0x00, 0x02, 0x05, 0x05, 0x00, 0x03, 0x07, 0x01, 0x01
        /*0010*/ 	.byte	0x02, 0x03, 0x00, 0x00, 0x02, 0x06, 0x01, 0x00, 0x04, 0x0b, 0x08, 0x00, 0x01, 0x00, 0x00, 0x00
        /*0020*/ 	.byte	0x00, 0x00, 0x00, 0x00


//--------------------- .nv.info._Z15HuberLossKernelPKfS0_Pfm --------------------------
	.section	.nv.info._Z15HuberLossKernelPKfS0_Pfm,"",@"SHT_CUDA_INFO"
	.sectionflags	@""
	.align	4


	//----- nvinfo : EIATTR_CUDA_API_VERSION
	.align		4
        /*0000*/ 	.byte	0x04, 0x37
        /*0002*/ 	.short	(.L_7 - .L_6)
.L_6:
        /*0004*/ 	.word	0x00000082


	//----- nvinfo : EIATTR_KPARAM_INFO
	.align		4
.L_7:
        /*0008*/ 	.byte	0x04, 0x17
        /*000a*/ 	.short	(.L_9 - .L_8)
.L_8:
        /*000c*/ 	.word	0x00000000
        /*0010*/ 	.short	0x0003
        /*0012*/ 	.short	0x0018
        /*0014*/ 	.byte	0x00, 0xf0, 0x21, 0x00


	//----- nvinfo : EIATTR_KPARAM_INFO
	.align		4
.L_9:
        /*0018*/ 	.byte	0x04, 0x17
        /*001a*/ 	.short	(.L_11 - .L_10)
.L_10:
        /*001c*/ 	.word	0x00000000
        /*0020*/ 	.short	0x0002
        /*0022*/ 	.short	0x0010
        /*0024*/ 	.byte	0x00, 0xf5, 0x21, 0x00


	//----- nvinfo : EIATTR_KPARAM_INFO
	.align		4
.L_11:
        /*0028*/ 	.byte	0x04, 0x17
        /*002a*/ 	.short	(.L_13 - .L_12)
.L_12:
        /*002c*/ 	.word	0x00000000
        /*0030*/ 	.short	0x0001
        /*0032*/ 	.short	0x0008
        /*0034*/ 	.byte	0x00, 0xf5, 0x21, 0x00


	//----- nvinfo : EIATTR_KPARAM_INFO
	.align		4
.L_13:
        /*0038*/ 	.byte	0x04, 0x17
        /*003a*/ 	.short	(.L_15 - .L_14)
.L_14:
        /*003c*/ 	.word	0x00000000
        /*0040*/ 	.short	0x0000
        /*0042*/ 	.short	0x0000
        /*0044*/ 	.byte	0x00, 0xf5, 0x21, 0x00


	//----- nvinfo : EIATTR_SPARSE_MMA_MASK
	.align		4
.L_15:
        /*0048*/ 	.byte	0x03, 0x50
        /*004a*/ 	.short	0x0000


	//----- nvinfo : EIATTR_MAXREG_COUNT
	.align		4
        /*004c*/ 	.byte	0x03, 0x1b
        /*004e*/ 	.short	0x00ff


	//----- nvinfo : EIATTR_MERCURY_ISA_VERSION
	.align		4
        /*0050*/ 	.byte	0x03, 0x5f
        /*0052*/ 	.short	0x0101


	//----- nvinfo : EIATTR_VRC_CTA_INIT_COUNT
	.align		4
        /*0054*/ 	.byte	0x02, 0x4a
	.zero		1
	.zero		1


	//----- nvinfo : EIATTR_EXIT_INSTR_OFFSETS
	.align		4
        /*0058*/ 	.byte	0x04, 0x1c
        /*005a*/ 	.short	(.L_17 - .L_16)


	//   ....[0]....
.L_16:
        /*005c*/ 	.word	0x00000090


	//   ....[1]....
        /*0060*/ 	.word	0x000001f0


	//----- nvinfo : EIATTR_CBANK_PARAM_SIZE
	.align		4
.L_17:
        /*0064*/ 	.byte	0x03, 0x19
        /*0066*/ 	.short	0x0020


	//----- nvinfo : EIATTR_PARAM_CBANK
	.align		4
        /*0068*/ 	.byte	0x04, 0x0a
        /*006a*/ 	.short	(.L_19 - .L_18)
	.align		4
.L_18:
        /*006c*/ 	.word	index@(.nv.constant0._Z15HuberLossKernelPKfS0_Pfm)
        /*0070*/ 	.short	0x0380
        /*0072*/ 	.short	0x0020


	//----- nvinfo : EIATTR_SW_WAR
	.align		4
.L_19:
        /*0074*/ 	.byte	0x04, 0x36
        /*0076*/ 	.short	(.L_21 - .L_20)
.L_20:
        /*0078*/ 	.word	0x00000008
.L_21:


//--------------------- .nv.callgraph             --------------------------
	.section	.nv.callgraph,"",@"SHT_CUDA_CALLGRAPH"
	.align	4
	.sectionentsize	8
	.align		4
        /*0000*/ 	.word	0x00000000
	.align		4
        /*0004*/ 	.word	0xffffffff
	.align		4
        /*0008*/ 	.word	0x00000000
	.align		4
        /*000c*/ 	.word	0xfffffffe
	.align		4
        /*0010*/ 	.word	0x00000000
	.align		4
        /*0014*/ 	.word	0xfffffffd
	.align		4
        /*0018*/ 	.word	0x00000000
	.align		4
        /*001c*/ 	.word	0xfffffffc


//--------------------- .text._Z15HuberLossKernelPKfS0_Pfm --------------------------
	.section	.text._Z15HuberLossKernelPKfS0_Pfm,"ax",@progbits
	.align	128
        .global         _Z15HuberLossKernelPKfS0_Pfm
        .type           _Z15HuberLossKernelPKfS0_Pfm,@function
        .size           _Z15HuberLossKernelPKfS0_Pfm,(.L_x_1 - _Z15HuberLossKernelPKfS0_Pfm)
        .other          _Z15HuberLossKernelPKfS0_Pfm,@"STO_CUDA_ENTRY STV_DEFAULT"
_Z15HuberLossKernelPKfS0_Pfm:
.text._Z15HuberLossKernelPKfS0_Pfm:
[----:B------:R-:W-:Y:S01]  /*0000*/  LDC R1, c[0x0][0x37c] ;  /* 0x0000df00ff017b82 */ /* 0x000fe20000000800 */
[----:B------:R-:W0:Y:S07]  /*0010*/  S2R R3, SR_TID.X ;  /* 0x0000000000037919 */ /* 0x000e2e0000002100 */
[----:B------:R-:W0:Y:S01]  /*0020*/  S2UR UR4, SR_CTAID.X ;  /* 0x00000000000479c3 */ /* 0x000e220000002500 */
[----:B------:R-:W1:Y:S07]  /*0030*/  LDCU.64 UR6, c[0x0][0x398] ;  /* 0x00007300ff0677ac */ /* 0x000e6e0008000a00 */
[----:B------:R-:W0:Y:S02]  /*0040*/  LDC R0, c[0x0][0x360] ;  /* 0x0000d800ff007b82 */ /* 0x000e240000000800 */
[----:B0-----:R-:W-:-:S05]  /*0050*/  IMAD R0, R0, UR4, R3 ;  /* 0x0000000400007c24 */ /* 0x001fca000f8e0203 */
[----:B-1----:R-:W-:Y:S02]  /*0060*/  ISETP.GE.U32.AND P0, PT, R0, UR6, PT ;  /* 0x0000000600007c0c */ /* 0x002fe4000bf06070 */
[----:B------:R-:W-:-:S04]  /*0070*/  SHF.R.S32.HI R3, RZ, 0x1f, R0 ;  /* 0x0000001fff037819 */ /* 0x000fc80000011400 */
[----:B------:R-:W-:-:S13]  /*0080*/  ISETP.GE.U32.AND.EX P0, PT, R3, UR7, PT, P0 ;  /* 0x0000000703007c0c */ /* 0x000fda000bf06100 */
[----:B------:R-:W-:Y:S05]  /*0090*/  @P0 EXIT ;  /* 0x000000000000094d */ /* 0x000fea0003800000 */
[----:B------:R-:W0:Y:S01]  /*00a0*/  LDCU.128 UR8, c[0x0][0x380] ;  /* 0x00007000ff0877ac */ /* 0x000e220008000c00 */
[C---:B------:R-:W-:Y:S01]  /*00b0*/  IMAD.SHL.U32 R10, R0.reuse, 0x4, RZ ;  /* 0x00000004000a7824 */ /* 0x040fe200078e00ff */
[----:B------:R-:W-:Y:S01]  /*00c0*/  SHF.L.U64.HI R12, R0, 0x2, R3 ;  /* 0x00000002000c7819 */ /* 0x000fe20000010203 */
[----:B------:R-:W1:Y:S01]  /*00d0*/  LDCU.64 UR4, c[0x0][0x358] ;  /* 0x00006b00ff0477ac */ /* 0x000e620008000a00 */
[----:B------:R-:W2:Y:S02]  /*00e0*/  LDCU.64 UR6, c[0x0][0x390] ;  /* 0x00007200ff0677ac */ /* 0x000ea40008000a00 */
[C---:B0-----:R-:W-:Y:S02]  /*00f0*/  IADD3 R8, P1, PT, R10.reuse, UR10, RZ ;  /* 0x0000000a0a087c10 */ /* 0x041fe4000ff3e0ff */
[----:B------:R-:W-:Y:S02]  /*0100*/  IADD3 R6, P0, PT, R10, UR8, RZ ;  /* 0x000000080a067c10 */ /* 0x000fe4000ff1e0ff */
[----:B------:R-:W-:-:S02]  /*0110*/  IADD3.X R9, PT, PT, R12, UR11, RZ, P1, !PT ;  /* 0x0000000b0c097c10 */ /* 0x000fc40008ffe4ff */
[----:B------:R-:W-:-:S04]  /*0120*/  IADD3.X R7, PT, PT, R12, UR9, RZ, P0, !PT ;  /* 0x000000090c077c10 */ /* 0x000fc800087fe4ff */
[----:B-1----:R-:W3:Y:S04]  /*0130*/  LDG.E R9, desc[UR4][R8.64] ;  /* 0x0000000408097981 */ /* 0x002ee8000c1e1900 */
[----:B------:R-:W3:Y:S02]  /*0140*/  LDG.E R6, desc[UR4][R6.64] ;  /* 0x0000000406067981 */ /* 0x000ee4000c1e1900 */
[----:B---3--:R-:W-:-:S05]  /*0150*/  FADD R0, R6, -R9 ;  /* 0x8000000906007221 */ /* 0x008fca0000000000 */
[----:B------:R-:W-:-:S13]  /*0160*/  FSETP.GEU.AND P0, PT, |R0|, 1, PT ;  /* 0x3f8000000000780b */ /* 0x000fda0003f0e200 */
[----:B------:R-:W0:Y:S02]  /*0170*/  @!P0 F2F.F64.F32 R2, |R0| ;  /* 0x4000000000028310 */ /* 0x000e240000201800 */
[----:B0-----:R-:W-:-:S08]  /*0180*/  @!P0 DMUL R4, R2, 0.5 ;  /* 0x3fe0000002048828 */ /* 0x001fd00000000000 */
[----:B------:R-:W-:-:S06]  /*0190*/  @!P0 DMUL R4, R2, R4 ;  /* 0x0000000402048228 */ /* 0x000fcc0000000000 */
[----:B------:R-:W0:Y:S01]  /*01a0*/  @!P0 F2F.F32.F64 R11, R4 ;  /* 0x00000004000b8310 */ /* 0x000e220000301000 */
[----:B--2---:R-:W-:-:S04]  /*01b0*/  IADD3 R2, P1, PT, R10, UR6, RZ ;  /* 0x000000060a027c10 */ /* 0x004fc8000ff3e0ff */
[----:B------:R-:W-:Y:S01]  /*01c0*/  IADD3.X R3, PT, PT, R12, UR7, RZ, P1, !PT ;  /* 0x000000070c037c10 */ /* 0x000fe20008ffe4ff */
[----:B------:R-:W-:-:S05]  /*01d0*/  @P0 FADD R11, |R0|, -0.5 ;  /* 0xbf000000000b0421 */ /* 0x000fca0000000200 */
[----:B0-----:R-:W-:Y:S01]  /*01e0*/  STG.E desc[UR4][R2.64], R11 ;  /* 0x0000000b02007986 */ /* 0x001fe2000c101904 */
[----:B------:R-:W-:Y:S05]  /*01f0*/  EXIT ;  /* 0x000000000000794d */ /* 0x000fea0003800000 */
.L_x_0:
[----:B------:R-:W-:-:S00]  /*0200*/  BRA `(.L_x_0) ;  /* 0xfffffffc00fc7947 */ /* 0x000fc0000383ffff */
[----:B------:R-:W-:-:S00]  /*0210*/  NOP ;  /* 0x0000000000007918 */ /* 0x000fc00000000000 */
        /* <DEDUP_REMOVED lines=14> */
.L_x_1:


//--------------------- .nv.shared.reserved.0     --------------------------
	.section	.nv.shared.reserved.0,"aw",@nobits
	.weak		__nv_reservedSMEM_offset_0_alias
	.size		__nv_reservedSMEM_offset_0_alias, 0, 64
	.other		__nv_reservedSMEM_offset_0_alias,@"STO_CUDA_RESERVED_SHARED STV_DEFAULT"
__nv_reservedSMEM_offset_0_alias:
	.zero		0
	.zero		64


//--------------------- .nv.constant0._Z15HuberLossKernelPKfS0_Pfm --------------------------
	.section	.nv.constant0._Z15HuberLossKernelPKfS0_Pfm,"a",@progbits
	.sectionflags	@""
	.align	4
.nv.constant0._Z15HuberLossKernelPKfS0_Pfm:
	.zero		928


//--------------------- SYMBOLS --------------------------

	.type		.nv.reservedSmem.offset0,@object
	.size		.nv.reservedSmem.offset0,0x4
